//
// Generated by NVIDIA NVVM Compiler
//
// Compiler Build ID: CL-36424714
// Cuda compilation tools, release 13.0, V13.0.88
// Based on NVVM 20.0.0
//

.version 9.0
.target sm_100
.address_size 64

	// .globl	_Z16find_subsequencePcS_Piii

.visible .entry _Z16find_subsequencePcS_Piii(
	.param .u64 .ptr .align 1 _Z16find_subsequencePcS_Piii_param_0,
	.param .u64 .ptr .align 1 _Z16find_subsequencePcS_Piii_param_1,
	.param .u64 .ptr .align 1 _Z16find_subsequencePcS_Piii_param_2,
	.param .u32 _Z16find_subsequencePcS_Piii_param_3,
	.param .u32 _Z16find_subsequencePcS_Piii_param_4
)
{
	.reg .pred 	%p<5>;
	.reg .b16 	%rs<3>;
	.reg .b32 	%r<18>;
	.reg .b64 	%rd<13>;

	ld.param.u64 	%rd3, [_Z16find_subsequencePcS_Piii_param_0];
	ld.param.u64 	%rd4, [_Z16find_subsequencePcS_Piii_param_1];
	ld.param.u64 	%rd5, [_Z16find_subsequencePcS_Piii_param_2];
	ld.param.u32 	%r6, [_Z16find_subsequencePcS_Piii_param_3];
	ld.param.u32 	%r5, [_Z16find_subsequencePcS_Piii_param_4];
	mov.u32 	%r7, %ctaid.x;
	mov.u32 	%r8, %ntid.x;
	mov.u32 	%r9, %tid.x;
	mad.lo.s32 	%r1, %r7, %r8, %r9;
	sub.s32 	%r10, %r6, %r5;
	setp.gt.s32 	%p1, %r1, %r10;
	@%p1 bra 	$L__BB0_6;
	setp.lt.s32 	%p2, %r5, 1;
	mov.b32 	%r11, 1;
	mov.u32 	%r17, %r11;
	@%p2 bra 	$L__BB0_5;
	cvta.to.global.u64 	%rd1, %rd3;
	cvta.to.global.u64 	%rd2, %rd4;
	mov.b32 	%r16, 0;
	bra.uni 	$L__BB0_4;
$L__BB0_3:
	add.s32 	%r16, %r16, 1;
	setp.eq.s32 	%p4, %r16, %r5;
	mov.u32 	%r17, %r11;
	@%p4 bra 	$L__BB0_5;
$L__BB0_4:
	add.s32 	%r14, %r16, %r1;
	cvt.s64.s32 	%rd6, %r14;
	add.s64 	%rd7, %rd1, %rd6;
	ld.global.u8 	%rs1, [%rd7];
	cvt.u64.u32 	%rd8, %r16;
	add.s64 	%rd9, %rd2, %rd8;
	ld.global.u8 	%rs2, [%rd9];
	setp.eq.s16 	%p3, %rs1, %rs2;
	mov.b32 	%r17, 0;
	@%p3 bra 	$L__BB0_3;
$L__BB0_5:
	cvta.to.global.u64 	%rd10, %rd5;
	mul.wide.s32 	%rd11, %r1, 4;
	add.s64 	%rd12, %rd10, %rd11;
	st.global.u32 	[%rd12], %r17;
$L__BB0_6:
	ret;

}


// ===== COMPILED SASS (sm_100) =====

	.target	sm_100

	.elftype	@"ET_EXEC"


//--------------------- .note.nv.tkinfo           --------------------------
	.section	.note.nv.tkinfo,"",@"SHT_NOTE"
	.sectionflags	@"SHF_NOTE_NV_TKINFO"
	.tkinfo
        /*0018*/ 	.word	0x00000002
        /*0030*/ 	.string	""
        /*0030*/ 	.string	"ptxas"
        /*0030*/ 	.string	"Cuda compilation tools, release 13.0, V13.0.88"
        /*0030*/ 	.string	"Build cuda_13.0.r13.0/compiler.36424714_0"
        /*0030*/ 	.string	"-arch sm_100 -m 64 "



//--------------------- .note.nv.cuinfo           --------------------------
	.section	.note.nv.cuinfo,"",@"SHT_NOTE"
	.sectionflags	@"SHF_NOTE_NV_CUINFO"
        /*0018*/ 	.short	0x0002
        /*001a*/ 	.short	0x0064
        /*001c*/ 	.short	0x0082
	.zero		2


//--------------------- .nv.info                  --------------------------
	.section	.nv.info,"",@"SHT_CUDA_INFO"
	.align	4


	//----- nvinfo : EIATTR_REGCOUNT
	.align		4
        /*0000*/ 	.byte	0x04, 0x2f
        /*0002*/ 	.short	(.L_1 - .L_0)
	.align		4
.L_0:
        /*0004*/ 	.word	index@(_Z16find_subsequencePcS_Piii)
        /*0008*/ 	.word	0x0000000c


	//----- nvinfo : EIATTR_FRAME_SIZE
	.align		4
.L_1:
        /*000c*/ 	.byte	0x04, 0x11
        /*000e*/ 	.short	(.L_3 - .L_2)
	.align		4
.L_2:
        /*0010*/ 	.word	index@(_Z16find_subsequencePcS_Piii)
        /*0014*/ 	.word	0x00000000


	//----- nvinfo : EIATTR_MIN_STACK_SIZE
	.align		4
.L_3:
        /*0018*/ 	.byte	0x04, 0x12
        /*001a*/ 	.short	(.L_5 - .L_4)
	.align		4
.L_4:
        /*001c*/ 	.word	index@(_Z16find_subsequencePcS_Piii)
        /*0020*/ 	.word	0x00000000
.L_5:


//--------------------- .nv.compat                --------------------------
	.section	.nv.compat,"",@"SHT_CUDA_COMPAT_INFO"
	.align	4
        /*0000*/ 	.byte	0x02, 0x09, 0x00, 0x00, 0x02, 0x02, 0x01, 0x00, 0x02, 0x05, 0x05, 0x00, 0x03, 0x07, 0x01, 0x01
        /*0010*/ 	.byte	0x02, 0x03, 0x00, 0x00, 0x02, 0x06, 0x01, 0x00, 0x04, 0x0b, 0x08, 0x00, 0x09, 0x00, 0x00, 0x00
        /*0020*/ 	.byte	0x00, 0x00, 0x00, 0x00


//--------------------- .nv.info._Z16find_subsequencePcS_Piii --------------------------
	.section	.nv.info._Z16find_subsequencePcS_Piii,"",@"SHT_CUDA_INFO"
	.sectionflags	@""
	.align	4


	//----- nvinfo : EIATTR_CUDA_API_VERSION
	.align		4
        /*0000*/ 	.byte	0x04, 0x37
        /*0002*/ 	.short	(.L_7 - .L_6)
.L_6:
        /*0004*/ 	.word	0x00000082


	//----- nvinfo : EIATTR_KPARAM_INFO
	.align		4
.L_7:
        /*0008*/ 	.byte	0x04, 0x17
        /*000a*/ 	.short	(.L_9 - .L_8)
.L_8:
        /*000c*/ 	.word	0x00000000
        /*0010*/ 	.short	0x0004
        /*0012*/ 	.short	0x001c
        /*0014*/ 	.byte	0x00, 0xf0, 0x11, 0x00


	//----- nvinfo : EIATTR_KPARAM_INFO
	.align		4
.L_9:
        /*0018*/ 	.byte	0x04, 0x17
        /*001a*/ 	.short	(.L_11 - .L_10)
.L_10:
        /*001c*/ 	.word	0x00000000
        /*0020*/ 	.short	0x0003
        /*0022*/ 	.short	0x0018
        /*0024*/ 	.byte	0x00, 0xf0, 0x11, 0x00


	//----- nvinfo : EIATTR_KPARAM_INFO
	.align		4
.L_11:
        /*0028*/ 	.byte	0x04, 0x17
        /*002a*/ 	.short	(.L_13 - .L_12)
.L_12:
        /*002c*/ 	.word	0x00000000
        /*0030*/ 	.short	0x0002
        /*0032*/ 	.short	0x0010
        /*0034*/ 	.byte	0x00, 0xf5, 0x21, 0x00


	//----- nvinfo : EIATTR_KPARAM_INFO
	.align		4
.L_13:
        /*0038*/ 	.byte	0x04, 0x17
        /*003a*/ 	.short	(.L_15 - .L_14)
.L_14:
        /*003c*/ 	.word	0x00000000
        /*0040*/ 	.short	0x0001
        /*0042*/ 	.short	0x0008
        /*0044*/ 	.byte	0x00, 0xf5, 0x21, 0x00


	//----- nvinfo : EIATTR_KPARAM_INFO
	.align		4
.L_15:
        /*0048*/ 	.byte	0x04, 0x17
        /*004a*/ 	.short	(.L_17 - .L_16)
.L_16:
        /*004c*/ 	.word	0x00000000
        /*0050*/ 	.short	0x0000
        /*0052*/ 	.short	0x0000
        /*0054*/ 	.byte	0x00, 0xf5, 0x21, 0x00


	//----- nvinfo : EIATTR_SPARSE_MMA_MASK
	.align		4
.L_17:
        /*0058*/ 	.byte	0x03, 0x50
        /*005a*/ 	.short	0x0000


	//----- nvinfo : EIATTR_MAXREG_COUNT
	.align		4
        /*005c*/ 	.byte	0x03, 0x1b
        /*005e*/ 	.short	0x00ff


	//----- nvinfo : EIATTR_MERCURY_ISA_VERSION
	.align		4
        /*0060*/ 	.byte	0x03, 0x5f
        /*0062*/ 	.short	0x0101


	//----- nvinfo : EIATTR_VRC_CTA_INIT_COUNT
	.align		4
        /*0064*/ 	.byte	0x02, 0x4a
	.zero		1
	.zero		1


	//----- nvinfo : EIATTR_EXIT_INSTR_OFFSETS
	.align		4
        /*0068*/ 	.byte	0x04, 0x1c
        /*006a*/ 	.short	(.L_19 - .L_18)


	//   ....[0]....
.L_18:
        /*006c*/ 	.word	0x00000080


	//   ....[1]....
        /*0070*/ 	.word	0x00000230


	//----- nvinfo : EIATTR_CRS_STACK_SIZE
	.align		4
.L_19:
        /*0074*/ 	.byte	0x04, 0x1e
        /*0076*/ 	.short	(.L_21 - .L_20)
.L_20:
        /*0078*/ 	.word	0x00000000


	//----- nvinfo : EIATTR_CBANK_PARAM_SIZE
	.align		4
.L_21:
        /*007c*/ 	.byte	0x03, 0x19
        /*007e*/ 	.short	0x0020


	//----- nvinfo : EIATTR_PARAM_CBANK
	.align		4
        /*0080*/ 	.byte	0x04, 0x0a
        /*0082*/ 	.short	(.L_23 - .L_22)
	.align		4
.L_22:
        /*0084*/ 	.word	index@(.nv.constant0._Z16find_subsequencePcS_Piii)
        /*0088*/ 	.short	0x0380
        /*008a*/ 	.short	0x0020


	//----- nvinfo : EIATTR_SW_WAR
	.align		4
.L_23:
        /*008c*/ 	.byte	0x04, 0x36
        /*008e*/ 	.short	(.L_25 - .L_24)
.L_24:
        /*0090*/ 	.word	0x00000008
.L_25:


//--------------------- .nv.callgraph             --------------------------
	.section	.nv.callgraph,"",@"SHT_CUDA_CALLGRAPH"
	.align	4
	.sectionentsize	8
	.align		4
        /*0000*/ 	.word	0x00000000
	.align		4
        /*0004*/ 	.word	0xffffffff
	.align		4
        /*0008*/ 	.word	0x00000000
	.align		4
        /*000c*/ 	.word	0xfffffffe
	.align		4
        /*0010*/ 	.word	0x00000000
	.align		4
        /*0014*/ 	.word	0xfffffffd
	.align		4
        /*0018*/ 	.word	0x00000000
	.align		4
        /*001c*/ 	.word	0xfffffffc


//--------------------- .text._Z16find_subsequencePcS_Piii --------------------------
	.section	.text._Z16find_subsequencePcS_Piii,"ax",@progbits
	.align	128
        .global         _Z16find_subsequencePcS_Piii
        .type           _Z16find_subsequencePcS_Piii,@function
        .size           _Z16find_subsequencePcS_Piii,(.L_x_4 - _Z16find_subsequencePcS_Piii)
        .other          _Z16find_subsequencePcS_Piii,@"STO_CUDA_ENTRY STV_DEFAULT"
_Z16find_subsequencePcS_Piii:
.text._Z16find_subsequencePcS_Piii:
[----:B------:R-:W-:Y:S01]  /*0000*/  LDC R1, c[0x0][0x37c] ;  /* 0x0000df00ff017b82 */ /* 0x000fe20000000800 */
[----:B------:R-:W0:Y:S07]  /*0010*/  S2R R0, SR_TID.X ;  /* 0x0000000000007919 */ /* 0x000e2e0000002100 */
[----:B------:R-:W0:Y:S01]  /*0020*/  S2UR UR6, SR_CTAID.X ;  /* 0x00000000000679c3 */ /* 0x000e220000002500 */
[----:B------:R-:W1:Y:S07]  /*0030*/  LDCU.64 UR4, c[0x0][0x398] ;  /* 0x00007300ff0477ac */ /* 0x000e6e0008000a00 */
[----:B------:R-:W0:Y:S01]  /*0040*/  LDC R7, c[0x0][0x360] ;  /* 0x0000d800ff077b82 */ /* 0x000e220000000800 */
[----:B-1----:R-:W-:Y:S01]  /*0050*/  UIADD3 UR4, UPT, UPT, UR4, -UR5, URZ ;  /* 0x8000000504047290 */ /* 0x002fe2000fffe0ff */
[----:B0-----:R-:W-:-:S05]  /*0060*/  IMAD R7, R7, UR6, R0 ;  /* 0x0000000607077c24 */ /* 0x001fca000f8e0200 */
[----:B------:R-:W-:-:S13]  /*0070*/  ISETP.GT.AND P0, PT, R7, UR4, PT ;  /* 0x0000000407007c0c */ /* 0x000fda000bf04270 */
[----:B------:R-:W-:Y:S05]  /*0080*/  @P0 EXIT ;  /* 0x000000000000094d */ /* 0x000fea0003800000 */
[----:B------:R-:W-:Y:S01]  /*0090*/  UISETP.GE.AND UP0, UPT, UR5, 0x1, UPT ;  /* 0x000000010500788c */ /* 0x000fe2000bf06270 */
[----:B------:R-:W-:Y:S01]  /*00a0*/  IMAD.MOV.U32 R9, RZ, RZ, 0x1 ;  /* 0x00000001ff097424 */ /* 0x000fe200078e00ff */
[----:B------:R-:W0:Y:S07]  /*00b0*/  LDCU.64 UR6, c[0x0][0x358] ;  /* 0x00006b00ff0677ac */ /* 0x000e2e0008000a00 */
[----:B------:R-:W-:Y:S05]  /*00c0*/  BRA.U !UP0, `(.L_x_0) ;  /* 0x00000001084c7547 */ /* 0x000fea000b800000 */
[----:B------:R-:W-:Y:S01]  /*00d0*/  BSSY.RECONVERGENT B0, `(.L_x_0) ;  /* 0x0000012000007945 */ /* 0x000fe20003800200 */
[----:B------:R-:W-:Y:S01]  /*00e0*/  IMAD.MOV.U32 R0, RZ, RZ, RZ ;  /* 0x000000ffff007224 */ /* 0x000fe200078e00ff */
[----:B------:R-:W1:Y:S01]  /*00f0*/  LDCU UR4, c[0x0][0x39c] ;  /* 0x00007380ff0477ac */ /* 0x000e620008000800 */
[----:B------:R-:W2:Y:S05]  /*0100*/  LDCU.128 UR8, c[0x0][0x380] ;  /* 0x00007000ff0877ac */ /* 0x000eaa0008000c00 */
.L_x_2:
[----:B------:R-:W-:Y:S02]  /*0110*/  IADD3 R3, PT, PT, R7, R0, RZ ;  /* 0x0000000007037210 */ /* 0x000fe40007ffe0ff */
[----:B--2---:R-:W-:Y:S02]  /*0120*/  IADD3 R4, P1, PT, R0, UR10, RZ ;  /* 0x0000000a00047c10 */ /* 0x004fe4000ff3e0ff */
[----:B------:R-:W-:-:S03]  /*0130*/  IADD3 R2, P0, PT, R3, UR8, RZ ;  /* 0x0000000803027c10 */ /* 0x000fc6000ff1e0ff */
[----:B------:R-:W-:Y:S01]  /*0140*/  IMAD.X R5, RZ, RZ, UR11, P1 ;  /* 0x0000000bff057e24 */ /* 0x000fe200088e06ff */
[----:B------:R-:W-:-:S05]  /*0150*/  LEA.HI.X.SX32 R3, R3, UR9, 0x1, P0 ;  /* 0x0000000903037c11 */ /* 0x000fca00080f0eff */
[----:B0-----:R-:W2:Y:S04]  /*0160*/  LDG.E.U8 R5, desc[UR6][R4.64] ;  /* 0x0000000604057981 */ /* 0x001ea8000c1e1100 */
[----:B------:R-:W2:Y:S01]  /*0170*/  LDG.E.U8 R2, desc[UR6][R2.64] ;  /* 0x0000000602027981 */ /* 0x000ea2000c1e1100 */
[----:B------:R-:W-:Y:S01]  /*0180*/  HFMA2 R9, -RZ, RZ, 0, 0 ;  /* 0x00000000ff097431 */ /* 0x000fe200000001ff */
[----:B--2---:R-:W-:-:S13]  /*0190*/  ISETP.NE.AND P0, PT, R2, R5, PT ;  /* 0x000000050200720c */ /* 0x004fda0003f05270 */
[----:B------:R-:W-:Y:S05]  /*01a0*/  @P0 BRA `(.L_x_1) ;  /* 0x0000000000100947 */ /* 0x000fea0003800000 */
[----:B------:R-:W-:-:S05]  /*01b0*/  VIADD R0, R0, 0x1 ;  /* 0x0000000100007836 */ /* 0x000fca0000000000 */
[----:B-1----:R-:W-:-:S13]  /*01c0*/  ISETP.NE.AND P0, PT, R0, UR4, PT ;  /* 0x0000000400007c0c */ /* 0x002fda000bf05270 */
[----:B------:R-:W-:Y:S05]  /*01d0*/  @P0 BRA `(.L_x_2) ;  /* 0xfffffffc00cc0947 */ /* 0x000fea000383ffff */
[----:B------:R-:W-:-:S07]  /*01e0*/  MOV R9, 0x1 ;  /* 0x0000000100097802 */ /* 0x000fce0000000f00 */
.L_x_1:
[----:B-1----:R-:W-:Y:S05]  /*01f0*/  BSYNC.RECONVERGENT B0 ;  /* 0x0000000000007941 */ /* 0x002fea0003800200 */
.L_x_0:
[----:B------:R-:W1:Y:S02]  /*0200*/  LDC.64 R2, c[0x0][0x390] ;  /* 0x0000e400ff027b82 */ /* 0x000e640000000a00 */
[----:B-1----:R-:W-:-:S05]  /*0210*/  IMAD.WIDE R2, R7, 0x4, R2 ;  /* 0x0000000407027825 */ /* 0x002fca00078e0202 */
[----:B0-----:R-:W-:Y:S01]  /*0220*/  STG.E desc[UR6][R2.64], R9 ;  /* 0x0000000902007986 */ /* 0x001fe2000c101906 */
[----:B------:R-:W-:Y:S05]  /*0230*/  EXIT ;  /* 0x000000000000794d */ /* 0x000fea0003800000 */
.L_x_3:
[----:B------:R-:W-:-:S00]  /*0240*/  BRA `(.L_x_3) ;  /* 0xfffffffc00fc7947 */ /* 0x000fc0000383ffff */
[----:B------:R-:W-:-:S00]  /*0250*/  NOP ;  /* 0x0000000000007918 */ /* 0x000fc00000000000 */
        /* <DEDUP_REMOVED lines=10> */
.L_x_4:


//--------------------- .nv.shared.reserved.0     --------------------------
	.section	.nv.shared.reserved.0,"aw",@nobits
	.weak		__nv_reservedSMEM_offset_0_alias
	.size		__nv_reservedSMEM_offset_0_alias, 0, 64
	.other		__nv_reservedSMEM_offset_0_alias,@"STO_CUDA_RESERVED_SHARED STV_DEFAULT"
__nv_reservedSMEM_offset_0_alias:
	.zero		0
	.zero		64


//--------------------- .nv.constant0._Z16find_subsequencePcS_Piii --------------------------
	.section	.nv.constant0._Z16find_subsequencePcS_Piii,"a",@progbits
	.sectionflags	@""
	.align	4
.nv.constant0._Z16find_subsequencePcS_Piii:
	.zero		928


//--------------------- SYMBOLS --------------------------

	.type		.nv.reservedSmem.offset0,@object
	.size		.nv.reservedSmem.offset0,0x4
